//
// Generated by NVIDIA NVVM Compiler
//
// Compiler Build ID: CL-36424714
// Cuda compilation tools, release 13.0, V13.0.88
// Based on NVVM 20.0.0
//

.version 9.0
.target sm_100
.address_size 64

	// .globl	_Z9windowROIP7double2S0_PKS_S2_PKdPKiiiii

.visible .entry _Z9windowROIP7double2S0_PKS_S2_PKdPKiiiii(
	.param .u64 .ptr .align 1 _Z9windowROIP7double2S0_PKS_S2_PKdPKiiiii_param_0,
	.param .u64 .ptr .align 1 _Z9windowROIP7double2S0_PKS_S2_PKdPKiiiii_param_1,
	.param .u64 .ptr .align 1 _Z9windowROIP7double2S0_PKS_S2_PKdPKiiiii_param_2,
	.param .u64 .ptr .align 1 _Z9windowROIP7double2S0_PKS_S2_PKdPKiiiii_param_3,
	.param .u64 .ptr .align 1 _Z9windowROIP7double2S0_PKS_S2_PKdPKiiiii_param_4,
	.param .u64 .ptr .align 1 _Z9windowROIP7double2S0_PKS_S2_PKdPKiiiii_param_5,
	.param .u32 _Z9windowROIP7double2S0_PKS_S2_PKdPKiiiii_param_6,
	.param .u32 _Z9windowROIP7double2S0_PKS_S2_PKdPKiiiii_param_7,
	.param .u32 _Z9windowROIP7double2S0_PKS_S2_PKdPKiiiii_param_8,
	.param .u32 _Z9windowROIP7double2S0_PKS_S2_PKdPKiiiii_param_9
)
{
	.reg .pred 	%p<5>;
	.reg .b32 	%r<34>;
	.reg .b64 	%rd<25>;
	.reg .b64 	%fd<10>;

	ld.param.u64 	%rd1, [_Z9windowROIP7double2S0_PKS_S2_PKdPKiiiii_param_0];
	ld.param.u64 	%rd2, [_Z9windowROIP7double2S0_PKS_S2_PKdPKiiiii_param_1];
	ld.param.u64 	%rd3, [_Z9windowROIP7double2S0_PKS_S2_PKdPKiiiii_param_2];
	ld.param.u64 	%rd4, [_Z9windowROIP7double2S0_PKS_S2_PKdPKiiiii_param_3];
	ld.param.u64 	%rd5, [_Z9windowROIP7double2S0_PKS_S2_PKdPKiiiii_param_4];
	ld.param.u64 	%rd6, [_Z9windowROIP7double2S0_PKS_S2_PKdPKiiiii_param_5];
	ld.param.u32 	%r6, [_Z9windowROIP7double2S0_PKS_S2_PKdPKiiiii_param_6];
	ld.param.u32 	%r7, [_Z9windowROIP7double2S0_PKS_S2_PKdPKiiiii_param_7];
	ld.param.u32 	%r8, [_Z9windowROIP7double2S0_PKS_S2_PKdPKiiiii_param_9];
	mov.u32 	%r9, %ctaid.x;
	mov.u32 	%r10, %ntid.x;
	mov.u32 	%r11, %tid.x;
	mad.lo.s32 	%r1, %r9, %r10, %r11;
	mov.u32 	%r12, %ctaid.y;
	mov.u32 	%r13, %ntid.y;
	mov.u32 	%r14, %tid.y;
	mad.lo.s32 	%r2, %r12, %r13, %r14;
	mov.u32 	%r15, %ctaid.z;
	mov.u32 	%r16, %ntid.z;
	mov.u32 	%r17, %tid.z;
	mad.lo.s32 	%r3, %r15, %r16, %r17;
	setp.ge.s32 	%p1, %r3, %r7;
	@%p1 bra 	$L__BB0_3;
	cvta.to.global.u64 	%rd7, %rd6;
	mul.wide.u32 	%rd8, %r3, 4;
	add.s64 	%rd9, %rd7, %rd8;
	ld.global.u32 	%r18, [%rd9];
	not.b32 	%r19, %r6;
	add.s32 	%r20, %r2, %r19;
	add.s32 	%r4, %r20, %r18;
	add.s32 	%r21, %r7, %r3;
	mul.wide.u32 	%rd10, %r21, 4;
	add.s64 	%rd11, %rd7, %rd10;
	ld.global.u32 	%r22, [%rd11];
	add.s32 	%r24, %r1, %r19;
	add.s32 	%r5, %r24, %r22;
	add.s32 	%r25, %r18, %r6;
	add.s32 	%r26, %r22, %r6;
	setp.ge.s32 	%p2, %r4, %r25;
	setp.ge.s32 	%p3, %r5, %r26;
	or.pred  	%p4, %p2, %p3;
	@%p4 bra 	$L__BB0_3;
	shl.b32 	%r27, %r6, 1;
	mad.lo.s32 	%r28, %r4, %r8, %r5;
	cvta.to.global.u64 	%rd12, %rd3;
	mul.wide.s32 	%rd13, %r28, 16;
	add.s64 	%rd14, %rd12, %rd13;
	ld.global.v2.f64 	{%fd1, %fd2}, [%rd14];
	cvta.to.global.u64 	%rd15, %rd4;
	add.s64 	%rd16, %rd15, %rd13;
	ld.global.v2.f64 	{%fd3, %fd4}, [%rd16];
	mad.lo.s32 	%r29, %r2, %r27, %r2;
	add.s32 	%r30, %r29, %r1;
	cvta.to.global.u64 	%rd17, %rd5;
	mul.wide.s32 	%rd18, %r30, 8;
	add.s64 	%rd19, %rd17, %rd18;
	ld.global.f64 	%fd5, [%rd19];
	mul.f64 	%fd6, %fd1, %fd5;
	mul.f64 	%fd7, %fd2, %fd5;
	mul.f64 	%fd8, %fd3, %fd5;
	mul.f64 	%fd9, %fd4, %fd5;
	mad.lo.s32 	%r31, %r3, %r27, %r3;
	mad.lo.s32 	%r32, %r31, %r27, %r31;
	add.s32 	%r33, %r30, %r32;
	cvta.to.global.u64 	%rd20, %rd1;
	mul.wide.s32 	%rd21, %r33, 16;
	add.s64 	%rd22, %rd20, %rd21;
	st.global.v2.f64 	[%rd22], {%fd6, %fd7};
	cvta.to.global.u64 	%rd23, %rd2;
	add.s64 	%rd24, %rd23, %rd21;
	st.global.v2.f64 	[%rd24], {%fd8, %fd9};
$L__BB0_3:
	ret;

}


// ===== COMPILED SASS (sm_100) =====

	.target	sm_100

	.elftype	@"ET_EXEC"


//--------------------- .note.nv.tkinfo           --------------------------
	.section	.note.nv.tkinfo,"",@"SHT_NOTE"
	.sectionflags	@"SHF_NOTE_NV_TKINFO"
	.tkinfo
        /*0018*/ 	.word	0x00000002
        /*0030*/ 	.string	""
        /*0030*/ 	.string	"ptxas"
        /*0030*/ 	.string	"Cuda compilation tools, release 13.0, V13.0.88"
        /*0030*/ 	.string	"Build cuda_13.0.r13.0/compiler.36424714_0"
        /*0030*/ 	.string	"-arch sm_100 -m 64 "



//--------------------- .note.nv.cuinfo           --------------------------
	.section	.note.nv.cuinfo,"",@"SHT_NOTE"
	.sectionflags	@"SHF_NOTE_NV_CUINFO"
        /*0018*/ 	.short	0x0002
        /*001a*/ 	.short	0x0064
        /*001c*/ 	.short	0x0082
	.zero		2


//--------------------- .nv.info                  --------------------------
	.section	.nv.info,"",@"SHT_CUDA_INFO"
	.align	4


	//----- nvinfo : EIATTR_REGCOUNT
	.align		4
        /*0000*/ 	.byte	0x04, 0x2f
        /*0002*/ 	.short	(.L_1 - .L_0)
	.align		4
.L_0:
        /*0004*/ 	.word	index@(_Z9windowROIP7double2S0_PKS_S2_PKdPKiiiii)
        /*0008*/ 	.word	0x00000018


	//----- nvinfo : EIATTR_FRAME_SIZE
	.align		4
.L_1:
        /*000c*/ 	.byte	0x04, 0x11
        /*000e*/ 	.short	(.L_3 - .L_2)
	.align		4
.L_2:
        /*0010*/ 	.word	index@(_Z9windowROIP7double2S0_PKS_S2_PKdPKiiiii)
        /*0014*/ 	.word	0x00000000


	//----- nvinfo : EIATTR_MIN_STACK_SIZE
	.align		4
.L_3:
        /*0018*/ 	.byte	0x04, 0x12
        /*001a*/ 	.short	(.L_5 - .L_4)
	.align		4
.L_4:
        /*001c*/ 	.word	index@(_Z9windowROIP7double2S0_PKS_S2_PKdPKiiiii)
        /*0020*/ 	.word	0x00000000
.L_5:


//--------------------- .nv.compat                --------------------------
	.section	.nv.compat,"",@"SHT_CUDA_COMPAT_INFO"
	.align	4
        /*0000*/ 	.byte	0x02, 0x09, 0x00, 0x00, 0x02, 0x02, 0x01, 0x00, 0x02, 0x05, 0x05, 0x00, 0x03, 0x07, 0x01, 0x01
        /*0010*/ 	.byte	0x02, 0x03, 0x00, 0x00, 0x02, 0x06, 0x01, 0x00, 0x04, 0x0b, 0x08, 0x00, 0x01, 0x00, 0x00, 0x00
        /*0020*/ 	.byte	0x00, 0x00, 0x00, 0x00


//--------------------- .nv.info._Z9windowROIP7double2S0_PKS_S2_PKdPKiiiii --------------------------
	.section	.nv.info._Z9windowROIP7double2S0_PKS_S2_PKdPKiiiii,"",@"SHT_CUDA_INFO"
	.sectionflags	@""
	.align	4


	//----- nvinfo : EIATTR_CUDA_API_VERSION
	.align		4
        /*0000*/ 	.byte	0x04, 0x37
        /*0002*/ 	.short	(.L_7 - .L_6)
.L_6:
        /*0004*/ 	.word	0x00000082


	//----- nvinfo : EIATTR_KPARAM_INFO
	.align		4
.L_7:
        /*0008*/ 	.byte	0x04, 0x17
        /*000a*/ 	.short	(.L_9 - .L_8)
.L_8:
        /*000c*/ 	.word	0x00000000
        /*0010*/ 	.short	0x0009
        /*0012*/ 	.short	0x003c
        /*0014*/ 	.byte	0x00, 0xf0, 0x11, 0x00


	//----- nvinfo : EIATTR_KPARAM_INFO
	.align		4
.L_9:
        /*0018*/ 	.byte	0x04, 0x17
        /*001a*/ 	.short	(.L_11 - .L_10)
.L_10:
        /*001c*/ 	.word	0x00000000
        /*0020*/ 	.short	0x0008
        /*0022*/ 	.short	0x0038
        /*0024*/ 	.byte	0x00, 0xf0, 0x11, 0x00


	//----- nvinfo : EIATTR_KPARAM_INFO
	.align		4
.L_11:
        /*0028*/ 	.byte	0x04, 0x17
        /*002a*/ 	.short	(.L_13 - .L_12)
.L_12:
        /*002c*/ 	.word	0x00000000
        /*0030*/ 	.short	0x0007
        /*0032*/ 	.short	0x0034
        /*0034*/ 	.byte	0x00, 0xf0, 0x11, 0x00


	//----- nvinfo : EIATTR_KPARAM_INFO
	.align		4
.L_13:
        /*0038*/ 	.byte	0x04, 0x17
        /*003a*/ 	.short	(.L_15 - .L_14)
.L_14:
        /*003c*/ 	.word	0x00000000
        /*0040*/ 	.short	0x0006
        /*0042*/ 	.short	0x0030
        /*0044*/ 	.byte	0x00, 0xf0, 0x11, 0x00


	//----- nvinfo : EIATTR_KPARAM_INFO
	.align		4
.L_15:
        /*0048*/ 	.byte	0x04, 0x17
        /*004a*/ 	.short	(.L_17 - .L_16)
.L_16:
        /*004c*/ 	.word	0x00000000
        /*0050*/ 	.short	0x0005
        /*0052*/ 	.short	0x0028
        /*0054*/ 	.byte	0x00, 0xf5, 0x21, 0x00


	//----- nvinfo : EIATTR_KPARAM_INFO
	.align		4
.L_17:
        /*0058*/ 	.byte	0x04, 0x17
        /*005a*/ 	.short	(.L_19 - .L_18)
.L_18:
        /*005c*/ 	.word	0x00000000
        /*0060*/ 	.short	0x0004
        /*0062*/ 	.short	0x0020
        /*0064*/ 	.byte	0x00, 0xf5, 0x21, 0x00


	//----- nvinfo : EIATTR_KPARAM_INFO
	.align		4
.L_19:
        /*0068*/ 	.byte	0x04, 0x17
        /*006a*/ 	.short	(.L_21 - .L_20)
.L_20:
        /*006c*/ 	.word	0x00000000
        /*0070*/ 	.short	0x0003
        /*0072*/ 	.short	0x0018
        /*0074*/ 	.byte	0x00, 0xf5, 0x21, 0x00


	//----- nvinfo : EIATTR_KPARAM_INFO
	.align		4
.L_21:
        /*0078*/ 	.byte	0x04, 0x17
        /*007a*/ 	.short	(.L_23 - .L_22)
.L_22:
        /*007c*/ 	.word	0x00000000
        /*0080*/ 	.short	0x0002
        /*0082*/ 	.short	0x0010
        /*0084*/ 	.byte	0x00, 0xf5, 0x21, 0x00


	//----- nvinfo : EIATTR_KPARAM_INFO
	.align		4
.L_23:
        /*0088*/ 	.byte	0x04, 0x17
        /*008a*/ 	.short	(.L_25 - .L_24)
.L_24:
        /*008c*/ 	.word	0x00000000
        /*0090*/ 	.short	0x0001
        /*0092*/ 	.short	0x0008
        /*0094*/ 	.byte	0x00, 0xf5, 0x21, 0x00


	//----- nvinfo : EIATTR_KPARAM_INFO
	.align		4
.L_25:
        /*0098*/ 	.byte	0x04, 0x17
        /*009a*/ 	.short	(.L_27 - .L_26)
.L_26:
        /*009c*/ 	.word	0x00000000
        /*00a0*/ 	.short	0x0000
        /*00a2*/ 	.short	0x0000
        /*00a4*/ 	.byte	0x00, 0xf5, 0x21, 0x00


	//----- nvinfo : EIATTR_SPARSE_MMA_MASK
	.align		4
.L_27:
        /*00a8*/ 	.byte	0x03, 0x50
        /*00aa*/ 	.short	0x0000


	//----- nvinfo : EIATTR_MAXREG_COUNT
	.align		4
        /*00ac*/ 	.byte	0x03, 0x1b
        /*00ae*/ 	.short	0x00ff


	//----- nvinfo : EIATTR_MERCURY_ISA_VERSION
	.align		4
        /*00b0*/ 	.byte	0x03, 0x5f
        /*00b2*/ 	.short	0x0101


	//----- nvinfo : EIATTR_VRC_CTA_INIT_COUNT
	.align		4
        /*00b4*/ 	.byte	0x02, 0x4a
	.zero		1
	.zero		1


	//----- nvinfo : EIATTR_EXIT_INSTR_OFFSETS
	.align		4
        /*00b8*/ 	.byte	0x04, 0x1c
        /*00ba*/ 	.short	(.L_29 - .L_28)


	//   ....[0]....
.L_28:
        /*00bc*/ 	.word	0x000000f0


	//   ....[1]....
        /*00c0*/ 	.word	0x000001f0


	//   ....[2]....
        /*00c4*/ 	.word	0x000003b0


	//----- nvinfo : EIATTR_CBANK_PARAM_SIZE
	.align		4
.L_29:
        /*00c8*/ 	.byte	0x03, 0x19
        /*00ca*/ 	.short	0x0040


	//----- nvinfo : EIATTR_PARAM_CBANK
	.align		4
        /*00cc*/ 	.byte	0x04, 0x0a
        /*00ce*/ 	.short	(.L_31 - .L_30)
	.align		4
.L_30:
        /*00d0*/ 	.word	index@(.nv.constant0._Z9windowROIP7double2S0_PKS_S2_PKdPKiiiii)
        /*00d4*/ 	.short	0x0380
        /*00d6*/ 	.short	0x0040


	//----- nvinfo : EIATTR_SW_WAR
	.align		4
.L_31:
        /*00d8*/ 	.byte	0x04, 0x36
        /*00da*/ 	.short	(.L_33 - .L_32)
.L_32:
        /*00dc*/ 	.word	0x00000008
.L_33:


//--------------------- .nv.callgraph             --------------------------
	.section	.nv.callgraph,"",@"SHT_CUDA_CALLGRAPH"
	.align	4
	.sectionentsize	8
	.align		4
        /*0000*/ 	.word	0x00000000
	.align		4
        /*0004*/ 	.word	0xffffffff
	.align		4
        /*0008*/ 	.word	0x00000000
	.align		4
        /*000c*/ 	.word	0xfffffffe
	.align		4
        /*0010*/ 	.word	0x00000000
	.align		4
        /*0014*/ 	.word	0xfffffffd
	.align		4
        /*0018*/ 	.word	0x00000000
	.align		4
        /*001c*/ 	.word	0xfffffffc


//--------------------- .text._Z9windowROIP7double2S0_PKS_S2_PKdPKiiiii --------------------------
	.section	.text._Z9windowROIP7double2S0_PKS_S2_PKdPKiiiii,"ax",@progbits
	.align	128
        .global         _Z9windowROIP7double2S0_PKS_S2_PKdPKiiiii
        .type           _Z9windowROIP7double2S0_PKS_S2_PKdPKiiiii,@function
        .size           _Z9windowROIP7double2S0_PKS_S2_PKdPKiiiii,(.L_x_1 - _Z9windowROIP7double2S0_PKS_S2_PKdPKiiiii)
        .other          _Z9windowROIP7double2S0_PKS_S2_PKdPKiiiii,@"STO_CUDA_ENTRY STV_DEFAULT"
_Z9windowROIP7double2S0_PKS_S2_PKdPKiiiii:
.text._Z9windowROIP7double2S0_PKS_S2_PKdPKiiiii:
[----:B------:R-:W-:Y:S01]  /*0000*/  LDC R1, c[0x0][0x37c] ;  /* 0x0000df00ff017b82 */ /* 0x000fe20000000800 */
[----:B------:R-:W0:Y:S07]  /*0010*/  S2R R7, SR_TID.Z ;  /* 0x0000000000077919 */ /* 0x000e2e0000002300 */
[----:B------:R-:W1:Y:S01]  /*0020*/  LDC R12, c[0x0][0x360] ;  /* 0x0000d800ff0c7b82 */ /* 0x000e620000000800 */
[----:B------:R-:W2:Y:S01]  /*0030*/  LDCU UR8, c[0x0][0x3b4] ;  /* 0x00007680ff0877ac */ /* 0x000ea20008000800 */
[----:B------:R-:W1:Y:S01]  /*0040*/  S2R R3, SR_TID.X ;  /* 0x0000000000037919 */ /* 0x000e620000002100 */
[----:B------:R-:W3:Y:S05]  /*0050*/  S2R R5, SR_TID.Y ;  /* 0x0000000000057919 */ /* 0x000eea0000002200 */
[----:B------:R-:W3:Y:S08]  /*0060*/  LDC R6, c[0x0][0x364] ;  /* 0x0000d900ff067b82 */ /* 0x000ef00000000800 */
[----:B------:R-:W0:Y:S08]  /*0070*/  S2UR UR6, SR_CTAID.Z ;  /* 0x00000000000679c3 */ /* 0x000e300000002700 */
[----:B------:R-:W0:Y:S08]  /*0080*/  LDC R0, c[0x0][0x368] ;  /* 0x0000da00ff007b82 */ /* 0x000e300000000800 */
[----:B------:R-:W1:Y:S08]  /*0090*/  S2UR UR4, SR_CTAID.X ;  /* 0x00000000000479c3 */ /* 0x000e700000002500 */
[----:B------:R-:W3:Y:S01]  /*00a0*/  S2UR UR5, SR_CTAID.Y ;  /* 0x00000000000579c3 */ /* 0x000ee20000002600 */
[----:B0-----:R-:W-:-:S05]  /*00b0*/  IMAD R0, R0, UR6, R7 ;  /* 0x0000000600007c24 */ /* 0x001fca000f8e0207 */
[----:B--2---:R-:W-:Y:S01]  /*00c0*/  ISETP.GE.AND P0, PT, R0, UR8, PT ;  /* 0x0000000800007c0c */ /* 0x004fe2000bf06270 */
[----:B-1----:R-:W-:Y:S02]  /*00d0*/  IMAD R12, R12, UR4, R3 ;  /* 0x000000040c0c7c24 */ /* 0x002fe4000f8e0203 */
[----:B---3--:R-:W-:-:S10]  /*00e0*/  IMAD R6, R6, UR5, R5 ;  /* 0x0000000506067c24 */ /* 0x008fd4000f8e0205 */
[----:B------:R-:W-:Y:S05]  /*00f0*/  @P0 EXIT ;  /* 0x000000000000094d */ /* 0x000fea0003800000 */
[----:B------:R-:W0:Y:S01]  /*0100*/  LDC.64 R2, c[0x0][0x3a8] ;  /* 0x0000ea00ff027b82 */ /* 0x000e220000000a00 */
[----:B------:R-:W1:Y:S01]  /*0110*/  LDCU.64 UR6, c[0x0][0x358] ;  /* 0x00006b00ff0677ac */ /* 0x000e620008000a00 */
[----:B------:R-:W-:Y:S01]  /*0120*/  IADD3 R5, PT, PT, R0, UR8, RZ ;  /* 0x0000000800057c10 */ /* 0x000fe2000fffe0ff */
[----:B------:R-:W2:Y:S04]  /*0130*/  LDCU UR5, c[0x0][0x3b0] ;  /* 0x00007600ff0577ac */ /* 0x000ea80008000800 */
[----:B0-----:R-:W-:-:S04]  /*0140*/  IMAD.WIDE.U32 R4, R5, 0x4, R2 ;  /* 0x0000000405047825 */ /* 0x001fc800078e0002 */
[----:B------:R-:W-:Y:S02]  /*0150*/  IMAD.WIDE.U32 R2, R0, 0x4, R2 ;  /* 0x0000000400027825 */ /* 0x000fe400078e0002 */
[----:B-1----:R-:W3:Y:S04]  /*0160*/  LDG.E R5, desc[UR6][R4.64] ;  /* 0x0000000604057981 */ /* 0x002ee8000c1e1900 */
[----:B------:R-:W4:Y:S01]  /*0170*/  LDG.E R3, desc[UR6][R2.64] ;  /* 0x0000000602037981 */ /* 0x000f22000c1e1900 */
[----:B--2---:R-:W-:-:S06]  /*0180*/  ULOP3.LUT UR4, URZ, UR5, URZ, 0x33, !UPT ;  /* 0x00000005ff047292 */ /* 0x004fcc000f8e33ff */
[C---:B---3--:R-:W-:Y:S02]  /*0190*/  IADD3 R8, PT, PT, R5.reuse, UR4, R12 ;  /* 0x0000000405087c10 */ /* 0x048fe4000fffe00c */
[----:B------:R-:W-:Y:S02]  /*01a0*/  IADD3 R9, PT, PT, R5, UR5, RZ ;  /* 0x0000000505097c10 */ /* 0x000fe4000fffe0ff */
[C---:B----4-:R-:W-:Y:S02]  /*01b0*/  IADD3 R7, PT, PT, R3.reuse, UR4, R6 ;  /* 0x0000000403077c10 */ /* 0x050fe4000fffe006 */
[----:B------:R-:W-:Y:S02]  /*01c0*/  IADD3 R10, PT, PT, R3, UR5, RZ ;  /* 0x00000005030a7c10 */ /* 0x000fe4000fffe0ff */
[----:B------:R-:W-:-:S04]  /*01d0*/  ISETP.GE.AND P0, PT, R8, R9, PT ;  /* 0x000000090800720c */ /* 0x000fc80003f06270 */
[----:B------:R-:W-:-:S13]  /*01e0*/  ISETP.GE.OR P0, PT, R7, R10, P0 ;  /* 0x0000000a0700720c */ /* 0x000fda0000706670 */
[----:B------:R-:W-:Y:S05]  /*01f0*/  @P0 EXIT ;  /* 0x000000000000094d */ /* 0x000fea0003800000 */
[----:B------:R-:W0:Y:S01]  /*0200*/  LDC.64 R14, c[0x0][0x3a0] ;  /* 0x0000e800ff0e7b82 */ /* 0x000e220000000a00 */
[----:B------:R-:W1:Y:S01]  /*0210*/  LDCU UR8, c[0x0][0x3bc] ;  /* 0x00007780ff0877ac */ /* 0x000e620008000800 */
[----:B------:R-:W-:-:S06]  /*0220*/  USHF.L.U32 UR4, UR5, 0x1, URZ ;  /* 0x0000000105047899 */ /* 0x000fcc00080006ff */
[----:B------:R-:W2:Y:S01]  /*0230*/  LDC.64 R18, c[0x0][0x390] ;  /* 0x0000e400ff127b82 */ /* 0x000ea20000000a00 */
[----:B------:R-:W-:-:S07]  /*0240*/  IMAD R3, R6, UR4, R6 ;  /* 0x0000000406037c24 */ /* 0x000fce000f8e0206 */
[----:B------:R-:W3:Y:S01]  /*0250*/  LDC.64 R20, c[0x0][0x398] ;  /* 0x0000e600ff147b82 */ /* 0x000ee20000000a00 */
[----:B------:R-:W-:Y:S01]  /*0260*/  IADD3 R12, PT, PT, R12, R3, RZ ;  /* 0x000000030c0c7210 */ /* 0x000fe20007ffe0ff */
[----:B-1----:R-:W-:-:S04]  /*0270*/  IMAD R7, R7, UR8, R8 ;  /* 0x0000000807077c24 */ /* 0x002fc8000f8e0208 */
[----:B0-----:R-:W-:Y:S02]  /*0280*/  IMAD.WIDE R14, R12, 0x8, R14 ;  /* 0x000000080c0e7825 */ /* 0x001fe400078e020e */
[----:B------:R-:W0:Y:S04]  /*0290*/  LDC.64 R16, c[0x0][0x380] ;  /* 0x0000e000ff107b82 */ /* 0x000e280000000a00 */
[----:B------:R-:W4:Y:S01]  /*02a0*/  LDG.E.64 R14, desc[UR6][R14.64] ;  /* 0x000000060e0e7981 */ /* 0x000f22000c1e1b00 */
[----:B--2---:R-:W-:-:S03]  /*02b0*/  IMAD.WIDE R18, R7, 0x10, R18 ;  /* 0x0000001007127825 */ /* 0x004fc600078e0212 */
[----:B------:R-:W1:Y:S02]  /*02c0*/  LDC.64 R2, c[0x0][0x388] ;  /* 0x0000e200ff027b82 */ /* 0x000e640000000a00 */
[----:B------:R-:W4:Y:S01]  /*02d0*/  LDG.E.128 R8, desc[UR6][R18.64] ;  /* 0x0000000612087981 */ /* 0x000f22000c1e1d00 */
[----:B---3--:R-:W-:-:S05]  /*02e0*/  IMAD.WIDE R20, R7, 0x10, R20 ;  /* 0x0000001007147825 */ /* 0x008fca00078e0214 */
[----:B------:R-:W2:Y:S01]  /*02f0*/  LDG.E.128 R4, desc[UR6][R20.64] ;  /* 0x0000000614047981 */ /* 0x000ea2000c1e1d00 */
[----:B------:R-:W-:-:S04]  /*0300*/  IMAD R0, R0, UR4, R0 ;  /* 0x0000000400007c24 */ /* 0x000fc8000f8e0200 */
[----:B------:R-:W-:-:S05]  /*0310*/  IMAD R13, R0, UR4, R0 ;  /* 0x00000004000d7c24 */ /* 0x000fca000f8e0200 */
[----:B------:R-:W-:-:S05]  /*0320*/  IADD3 R13, PT, PT, R12, R13, RZ ;  /* 0x0000000d0c0d7210 */ /* 0x000fca0007ffe0ff */
[----:B0-----:R-:W-:-:S04]  /*0330*/  IMAD.WIDE R16, R13, 0x10, R16 ;  /* 0x000000100d107825 */ /* 0x001fc800078e0210 */
[----:B-1----:R-:W-:Y:S01]  /*0340*/  IMAD.WIDE R2, R13, 0x10, R2 ;  /* 0x000000100d027825 */ /* 0x002fe200078e0202 */
[-C--:B----4-:R-:W-:Y:S02]  /*0350*/  DMUL R8, R8, R14.reuse ;  /* 0x0000000e08087228 */ /* 0x090fe40000000000 */
[-C--:B------:R-:W-:Y:S02]  /*0360*/  DMUL R10, R10, R14.reuse ;  /* 0x0000000e0a0a7228 */ /* 0x080fe40000000000 */
[-C--:B--2---:R-:W-:Y:S02]  /*0370*/  DMUL R4, R4, R14.reuse ;  /* 0x0000000e04047228 */ /* 0x084fe40000000000 */
[----:B------:R-:W-:-:S03]  /*0380*/  DMUL R6, R6, R14 ;  /* 0x0000000e06067228 */ /* 0x000fc60000000000 */
[----:B------:R-:W-:Y:S04]  /*0390*/  STG.E.128 desc[UR6][R16.64], R8 ;  /* 0x0000000810007986 */ /* 0x000fe8000c101d06 */
[----:B------:R-:W-:Y:S01]  /*03a0*/  STG.E.128 desc[UR6][R2.64], R4 ;  /* 0x0000000402007986 */ /* 0x000fe2000c101d06 */
[----:B------:R-:W-:Y:S05]  /*03b0*/  EXIT ;  /* 0x000000000000794d */ /* 0x000fea0003800000 */
.L_x_0:
[----:B------:R-:W-:-:S00]  /*03c0*/  BRA `(.L_x_0) ;  /* 0xfffffffc00fc7947 */ /* 0x000fc0000383ffff */
[----:B------:R-:W-:-:S00]  /*03d0*/  NOP ;  /* 0x0000000000007918 */ /* 0x000fc00000000000 */
        /* <DEDUP_REMOVED lines=10> */
.L_x_1:


//--------------------- .nv.shared.reserved.0     --------------------------
	.section	.nv.shared.reserved.0,"aw",@nobits
	.weak		__nv_reservedSMEM_offset_0_alias
	.size		__nv_reservedSMEM_offset_0_alias, 0, 64
	.other		__nv_reservedSMEM_offset_0_alias,@"STO_CUDA_RESERVED_SHARED STV_DEFAULT"
__nv_reservedSMEM_offset_0_alias:
	.zero		0
	.zero		64


//--------------------- .nv.constant0._Z9windowROIP7double2S0_PKS_S2_PKdPKiiiii --------------------------
	.section	.nv.constant0._Z9windowROIP7double2S0_PKS_S2_PKdPKiiiii,"a",@progbits
	.sectionflags	@""
	.align	4
.nv.constant0._Z9windowROIP7double2S0_PKS_S2_PKdPKiiiii:
	.zero		960


//--------------------- SYMBOLS --------------------------

	.type		.nv.reservedSmem.offset0,@object
	.size		.nv.reservedSmem.offset0,0x4
